//
// Generated by NVIDIA NVVM Compiler
//
// Compiler Build ID: CL-36424714
// Cuda compilation tools, release 13.0, V13.0.88
// Based on NVVM 20.0.0
//

.version 9.0
.target sm_100
.address_size 64

	// .globl	_Z14flipHorizontalPhii

.visible .entry _Z14flipHorizontalPhii(
	.param .u64 .ptr .align 1 _Z14flipHorizontalPhii_param_0,
	.param .u32 _Z14flipHorizontalPhii_param_1,
	.param .u32 _Z14flipHorizontalPhii_param_2
)
{
	.reg .pred 	%p<4>;
	.reg .b16 	%rs<7>;
	.reg .b32 	%r<23>;
	.reg .b64 	%rd<7>;

	ld.param.u64 	%rd1, [_Z14flipHorizontalPhii_param_0];
	ld.param.u32 	%r3, [_Z14flipHorizontalPhii_param_1];
	ld.param.u32 	%r4, [_Z14flipHorizontalPhii_param_2];
	mov.u32 	%r6, %ctaid.x;
	mov.u32 	%r7, %ntid.x;
	mov.u32 	%r8, %tid.x;
	mad.lo.s32 	%r1, %r6, %r7, %r8;
	mov.u32 	%r9, %ctaid.y;
	mov.u32 	%r10, %ntid.y;
	mov.u32 	%r11, %tid.y;
	mad.lo.s32 	%r12, %r9, %r10, %r11;
	shr.u32 	%r13, %r3, 31;
	add.s32 	%r14, %r3, %r13;
	shr.s32 	%r15, %r14, 1;
	setp.ge.s32 	%p1, %r1, %r15;
	setp.ge.s32 	%p2, %r12, %r4;
	or.pred  	%p3, %p1, %p2;
	@%p3 bra 	$L__BB0_2;
	cvta.to.global.u64 	%rd2, %rd1;
	mul.lo.s32 	%r16, %r3, %r12;
	add.s32 	%r17, %r16, %r1;
	not.b32 	%r18, %r1;
	add.s32 	%r19, %r3, %r18;
	add.s32 	%r20, %r19, %r16;
	mul.lo.s32 	%r21, %r20, 3;
	mul.lo.s32 	%r22, %r17, 3;
	cvt.s64.s32 	%rd3, %r22;
	add.s64 	%rd4, %rd2, %rd3;
	ld.global.u8 	%rs1, [%rd4];
	cvt.s64.s32 	%rd5, %r21;
	add.s64 	%rd6, %rd2, %rd5;
	ld.global.u8 	%rs2, [%rd6];
	st.global.u8 	[%rd4], %rs2;
	st.global.u8 	[%rd6], %rs1;
	ld.global.u8 	%rs3, [%rd4+1];
	ld.global.u8 	%rs4, [%rd6+1];
	st.global.u8 	[%rd4+1], %rs4;
	st.global.u8 	[%rd6+1], %rs3;
	ld.global.u8 	%rs5, [%rd4+2];
	ld.global.u8 	%rs6, [%rd6+2];
	st.global.u8 	[%rd4+2], %rs6;
	st.global.u8 	[%rd6+2], %rs5;
$L__BB0_2:
	ret;

}


// ===== COMPILED SASS (sm_100) =====

	.target	sm_100

	.elftype	@"ET_EXEC"


//--------------------- .note.nv.tkinfo           --------------------------
	.section	.note.nv.tkinfo,"",@"SHT_NOTE"
	.sectionflags	@"SHF_NOTE_NV_TKINFO"
	.tkinfo
        /*0018*/ 	.word	0x00000002
        /*0030*/ 	.string	""
        /*0030*/ 	.string	"ptxas"
        /*0030*/ 	.string	"Cuda compilation tools, release 13.0, V13.0.88"
        /*0030*/ 	.string	"Build cuda_13.0.r13.0/compiler.36424714_0"
        /*0030*/ 	.string	"-arch sm_100 -m 64 "



//--------------------- .note.nv.cuinfo           --------------------------
	.section	.note.nv.cuinfo,"",@"SHT_NOTE"
	.sectionflags	@"SHF_NOTE_NV_CUINFO"
        /*0018*/ 	.short	0x0002
        /*001a*/ 	.short	0x0064
        /*001c*/ 	.short	0x0082
	.zero		2


//--------------------- .nv.info                  --------------------------
	.section	.nv.info,"",@"SHT_CUDA_INFO"
	.align	4


	//----- nvinfo : EIATTR_REGCOUNT
	.align		4
        /*0000*/ 	.byte	0x04, 0x2f
        /*0002*/ 	.short	(.L_1 - .L_0)
	.align		4
.L_0:
        /*0004*/ 	.word	index@(_Z14flipHorizontalPhii)
        /*0008*/ 	.word	0x00000014


	//----- nvinfo : EIATTR_FRAME_SIZE
	.align		4
.L_1:
        /*000c*/ 	.byte	0x04, 0x11
        /*000e*/ 	.short	(.L_3 - .L_2)
	.align		4
.L_2:
        /*0010*/ 	.word	index@(_Z14flipHorizontalPhii)
        /*0014*/ 	.word	0x00000000


	//----- nvinfo : EIATTR_MIN_STACK_SIZE
	.align		4
.L_3:
        /*0018*/ 	.byte	0x04, 0x12
        /*001a*/ 	.short	(.L_5 - .L_4)
	.align		4
.L_4:
        /*001c*/ 	.word	index@(_Z14flipHorizontalPhii)
        /*0020*/ 	.word	0x00000000
.L_5:


//--------------------- .nv.compat                --------------------------
	.section	.nv.compat,"",@"SHT_CUDA_COMPAT_INFO"
	.align	4
        /*0000*/ 	.byte	0x02, 0x09, 0x00, 0x00, 0x02, 0x02, 0x01, 0x00, 0x02, 0x05, 0x05, 0x00, 0x03, 0x07, 0x01, 0x01
        /*0010*/ 	.byte	0x02, 0x03, 0x00, 0x00, 0x02, 0x06, 0x01, 0x00, 0x04, 0x0b, 0x08, 0x00, 0x09, 0x00, 0x00, 0x00
        /*0020*/ 	.byte	0x00, 0x00, 0x00, 0x00


//--------------------- .nv.info._Z14flipHorizontalPhii --------------------------
	.section	.nv.info._Z14flipHorizontalPhii,"",@"SHT_CUDA_INFO"
	.sectionflags	@""
	.align	4


	//----- nvinfo : EIATTR_CUDA_API_VERSION
	.align		4
        /*0000*/ 	.byte	0x04, 0x37
        /*0002*/ 	.short	(.L_7 - .L_6)
.L_6:
        /*0004*/ 	.word	0x00000082


	//----- nvinfo : EIATTR_KPARAM_INFO
	.align		4
.L_7:
        /*0008*/ 	.byte	0x04, 0x17
        /*000a*/ 	.short	(.L_9 - .L_8)
.L_8:
        /*000c*/ 	.word	0x00000000
        /*0010*/ 	.short	0x0002
        /*0012*/ 	.short	0x000c
        /*0014*/ 	.byte	0x00, 0xf0, 0x11, 0x00


	//----- nvinfo : EIATTR_KPARAM_INFO
	.align		4
.L_9:
        /*0018*/ 	.byte	0x04, 0x17
        /*001a*/ 	.short	(.L_11 - .L_10)
.L_10:
        /*001c*/ 	.word	0x00000000
        /*0020*/ 	.short	0x0001
        /*0022*/ 	.short	0x0008
        /*0024*/ 	.byte	0x00, 0xf0, 0x11, 0x00


	//----- nvinfo : EIATTR_KPARAM_INFO
	.align		4
.L_11:
        /*0028*/ 	.byte	0x04, 0x17
        /*002a*/ 	.short	(.L_13 - .L_12)
.L_12:
        /*002c*/ 	.word	0x00000000
        /*0030*/ 	.short	0x0000
        /*0032*/ 	.short	0x0000
        /*0034*/ 	.byte	0x00, 0xf5, 0x21, 0x00


	//----- nvinfo : EIATTR_SPARSE_MMA_MASK
	.align		4
.L_13:
        /*0038*/ 	.byte	0x03, 0x50
        /*003a*/ 	.short	0x0000


	//----- nvinfo : EIATTR_MAXREG_COUNT
	.align		4
        /*003c*/ 	.byte	0x03, 0x1b
        /*003e*/ 	.short	0x00ff


	//----- nvinfo : EIATTR_MERCURY_ISA_VERSION
	.align		4
        /*0040*/ 	.byte	0x03, 0x5f
        /*0042*/ 	.short	0x0101


	//----- nvinfo : EIATTR_VRC_CTA_INIT_COUNT
	.align		4
        /*0044*/ 	.byte	0x02, 0x4a
	.zero		1
	.zero		1


	//----- nvinfo : EIATTR_EXIT_INSTR_OFFSETS
	.align		4
        /*0048*/ 	.byte	0x04, 0x1c
        /*004a*/ 	.short	(.L_15 - .L_14)


	//   ....[0]....
.L_14:
        /*004c*/ 	.word	0x000000e0


	//   ....[1]....
        /*0050*/ 	.word	0x00000270


	//----- nvinfo : EIATTR_CBANK_PARAM_SIZE
	.align		4
.L_15:
        /*0054*/ 	.byte	0x03, 0x19
        /*0056*/ 	.short	0x0010


	//----- nvinfo : EIATTR_PARAM_CBANK
	.align		4
        /*0058*/ 	.byte	0x04, 0x0a
        /*005a*/ 	.short	(.L_17 - .L_16)
	.align		4
.L_16:
        /*005c*/ 	.word	index@(.nv.constant0._Z14flipHorizontalPhii)
        /*0060*/ 	.short	0x0380
        /*0062*/ 	.short	0x0010


	//----- nvinfo : EIATTR_SW_WAR
	.align		4
.L_17:
        /*0064*/ 	.byte	0x04, 0x36
        /*0066*/ 	.short	(.L_19 - .L_18)
.L_18:
        /*0068*/ 	.word	0x00000008
.L_19:


//--------------------- .nv.callgraph             --------------------------
	.section	.nv.callgraph,"",@"SHT_CUDA_CALLGRAPH"
	.align	4
	.sectionentsize	8
	.align		4
        /*0000*/ 	.word	0x00000000
	.align		4
        /*0004*/ 	.word	0xffffffff
	.align		4
        /*0008*/ 	.word	0x00000000
	.align		4
        /*000c*/ 	.word	0xfffffffe
	.align		4
        /*0010*/ 	.word	0x00000000
	.align		4
        /*0014*/ 	.word	0xfffffffd
	.align		4
        /*0018*/ 	.word	0x00000000
	.align		4
        /*001c*/ 	.word	0xfffffffc


//--------------------- .text._Z14flipHorizontalPhii --------------------------
	.section	.text._Z14flipHorizontalPhii,"ax",@progbits
	.align	128
        .global         _Z14flipHorizontalPhii
        .type           _Z14flipHorizontalPhii,@function
        .size           _Z14flipHorizontalPhii,(.L_x_1 - _Z14flipHorizontalPhii)
        .other          _Z14flipHorizontalPhii,@"STO_CUDA_ENTRY STV_DEFAULT"
_Z14flipHorizontalPhii:
.text._Z14flipHorizontalPhii:
[----:B------:R-:W-:Y:S01]  /*0000*/  LDC R1, c[0x0][0x37c] ;  /* 0x0000df00ff017b82 */ /* 0x000fe20000000800 */
[----:B------:R-:W0:Y:S07]  /*0010*/  S2R R2, SR_TID.Y ;  /* 0x0000000000027919 */ /* 0x000e2e0000002200 */
[----:B------:R-:W1:Y:S01]  /*0020*/  LDC R0, c[0x0][0x360] ;  /* 0x0000d800ff007b82 */ /* 0x000e620000000800 */
[----:B------:R-:W2:Y:S01]  /*0030*/  LDCU.64 UR8, c[0x0][0x388] ;  /* 0x00007100ff0877ac */ /* 0x000ea20008000a00 */
[----:B------:R-:W1:Y:S06]  /*0040*/  S2R R5, SR_TID.X ;  /* 0x0000000000057919 */ /* 0x000e6c0000002100 */
[----:B------:R-:W0:Y:S08]  /*0050*/  S2UR UR6, SR_CTAID.Y ;  /* 0x00000000000679c3 */ /* 0x000e300000002600 */
[----:B------:R-:W0:Y:S01]  /*0060*/  LDC R3, c[0x0][0x364] ;  /* 0x0000d900ff037b82 */ /* 0x000e220000000800 */
[----:B--2---:R-:W-:-:S04]  /*0070*/  ULEA.HI UR4, UR8, UR8, URZ, 0x1 ;  /* 0x0000000808047291 */ /* 0x004fc8000f8f08ff */
[----:B------:R-:W-:-:S03]  /*0080*/  USHF.R.S32.HI UR4, URZ, 0x1, UR4 ;  /* 0x00000001ff047899 */ /* 0x000fc60008011404 */
[----:B------:R-:W1:Y:S01]  /*0090*/  S2UR UR5, SR_CTAID.X ;  /* 0x00000000000579c3 */ /* 0x000e620000002500 */
[----:B0-----:R-:W-:-:S05]  /*00a0*/  IMAD R3, R3, UR6, R2 ;  /* 0x0000000603037c24 */ /* 0x001fca000f8e0202 */
[----:B------:R-:W-:Y:S01]  /*00b0*/  ISETP.GE.AND P0, PT, R3, UR9, PT ;  /* 0x0000000903007c0c */ /* 0x000fe2000bf06270 */
[----:B-1----:R-:W-:-:S05]  /*00c0*/  IMAD R0, R0, UR5, R5 ;  /* 0x0000000500007c24 */ /* 0x002fca000f8e0205 */
[----:B------:R-:W-:-:S13]  /*00d0*/  ISETP.GE.OR P0, PT, R0, UR4, P0 ;  /* 0x0000000400007c0c */ /* 0x000fda0008706670 */
[----:B------:R-:W-:Y:S05]  /*00e0*/  @P0 EXIT ;  /* 0x000000000000094d */ /* 0x000fea0003800000 */
[----:B------:R-:W0:Y:S01]  /*00f0*/  LDCU.64 UR6, c[0x0][0x380] ;  /* 0x00007000ff0677ac */ /* 0x000e220008000a00 */
[----:B------:R-:W-:Y:S01]  /*0100*/  LOP3.LUT R2, RZ, R0, RZ, 0x33, !PT ;  /* 0x00000000ff027212 */ /* 0x000fe200078e33ff */
[----:B------:R-:W-:Y:S01]  /*0110*/  IMAD R0, R3, UR8, R0 ;  /* 0x0000000803007c24 */ /* 0x000fe2000f8e0200 */
[----:B------:R-:W1:Y:S02]  /*0120*/  LDCU.64 UR4, c[0x0][0x358] ;  /* 0x00006b00ff0477ac */ /* 0x000e640008000a00 */
[----:B------:R-:W-:-:S05]  /*0130*/  IADD3 R2, PT, PT, R2, UR8, RZ ;  /* 0x0000000802027c10 */ /* 0x000fca000fffe0ff */
[----:B------:R-:W-:Y:S02]  /*0140*/  IMAD R2, R3, UR8, R2 ;  /* 0x0000000803027c24 */ /* 0x000fe4000f8e0202 */
[----:B------:R-:W-:Y:S02]  /*0150*/  IMAD R3, R0, 0x3, RZ ;  /* 0x0000000300037824 */ /* 0x000fe400078e02ff */
[----:B------:R-:W-:-:S03]  /*0160*/  IMAD R0, R2, 0x3, RZ ;  /* 0x0000000302007824 */ /* 0x000fc600078e02ff */
[C---:B0-----:R-:W-:Y:S02]  /*0170*/  IADD3 R2, P0, PT, R3.reuse, UR6, RZ ;  /* 0x0000000603027c10 */ /* 0x041fe4000ff1e0ff */
[C---:B------:R-:W-:Y:S02]  /*0180*/  IADD3 R4, P1, PT, R0.reuse, UR6, RZ ;  /* 0x0000000600047c10 */ /* 0x040fe4000ff3e0ff */
[----:B------:R-:W-:Y:S02]  /*0190*/  LEA.HI.X.SX32 R3, R3, UR7, 0x1, P0 ;  /* 0x0000000703037c11 */ /* 0x000fe400080f0eff */
[----:B------:R-:W-:-:S03]  /*01a0*/  LEA.HI.X.SX32 R5, R0, UR7, 0x1, P1 ;  /* 0x0000000700057c11 */ /* 0x000fc600088f0eff */
[----:B-1----:R-:W2:Y:S04]  /*01b0*/  LDG.E.U8 R7, desc[UR4][R2.64] ;  /* 0x0000000402077981 */ /* 0x002ea8000c1e1100 */
[----:B------:R-:W3:Y:S04]  /*01c0*/  LDG.E.U8 R9, desc[UR4][R4.64] ;  /* 0x0000000404097981 */ /* 0x000ee8000c1e1100 */
[----:B---3--:R-:W-:Y:S04]  /*01d0*/  STG.E.U8 desc[UR4][R2.64], R9 ;  /* 0x0000000902007986 */ /* 0x008fe8000c101104 */
[----:B--2---:R-:W-:Y:S04]  /*01e0*/  STG.E.U8 desc[UR4][R4.64], R7 ;  /* 0x0000000704007986 */ /* 0x004fe8000c101104 */
[----:B------:R-:W2:Y:S04]  /*01f0*/  LDG.E.U8 R13, desc[UR4][R4.64+0x1] ;  /* 0x00000104040d7981 */ /* 0x000ea8000c1e1100 */
[----:B------:R-:W3:Y:S04]  /*0200*/  LDG.E.U8 R11, desc[UR4][R2.64+0x1] ;  /* 0x00000104020b7981 */ /* 0x000ee8000c1e1100 */
[----:B--2---:R-:W-:Y:S04]  /*0210*/  STG.E.U8 desc[UR4][R2.64+0x1], R13 ;  /* 0x0000010d02007986 */ /* 0x004fe8000c101104 */
[----:B---3--:R-:W-:Y:S04]  /*0220*/  STG.E.U8 desc[UR4][R4.64+0x1], R11 ;  /* 0x0000010b04007986 */ /* 0x008fe8000c101104 */
[----:B------:R-:W2:Y:S04]  /*0230*/  LDG.E.U8 R17, desc[UR4][R4.64+0x2] ;  /* 0x0000020404117981 */ /* 0x000ea8000c1e1100 */
[----:B------:R-:W3:Y:S04]  /*0240*/  LDG.E.U8 R15, desc[UR4][R2.64+0x2] ;  /* 0x00000204020f7981 */ /* 0x000ee8000c1e1100 */
[----:B--2---:R-:W-:Y:S04]  /*0250*/  STG.E.U8 desc[UR4][R2.64+0x2], R17 ;  /* 0x0000021102007986 */ /* 0x004fe8000c101104 */
[----:B---3--:R-:W-:Y:S01]  /*0260*/  STG.E.U8 desc[UR4][R4.64+0x2], R15 ;  /* 0x0000020f04007986 */ /* 0x008fe2000c101104 */
[----:B------:R-:W-:Y:S05]  /*0270*/  EXIT ;  /* 0x000000000000794d */ /* 0x000fea0003800000 */
.L_x_0:
[----:B------:R-:W-:-:S00]  /*0280*/  BRA `(.L_x_0) ;  /* 0xfffffffc00fc7947 */ /* 0x000fc0000383ffff */
[----:B------:R-:W-:-:S00]  /*0290*/  NOP ;  /* 0x0000000000007918 */ /* 0x000fc00000000000 */
        /* <DEDUP_REMOVED lines=14> */
.L_x_1:


//--------------------- .nv.shared.reserved.0     --------------------------
	.section	.nv.shared.reserved.0,"aw",@nobits
	.weak		__nv_reservedSMEM_offset_0_alias
	.size		__nv_reservedSMEM_offset_0_alias, 0, 64
	.other		__nv_reservedSMEM_offset_0_alias,@"STO_CUDA_RESERVED_SHARED STV_DEFAULT"
__nv_reservedSMEM_offset_0_alias:
	.zero		0
	.zero		64


//--------------------- .nv.constant0._Z14flipHorizontalPhii --------------------------
	.section	.nv.constant0._Z14flipHorizontalPhii,"a",@progbits
	.sectionflags	@""
	.align	4
.nv.constant0._Z14flipHorizontalPhii:
	.zero		912


//--------------------- SYMBOLS --------------------------

	.type		.nv.reservedSmem.offset0,@object
	.size		.nv.reservedSmem.offset0,0x4
